//
// Generated by NVIDIA NVVM Compiler
//
// Compiler Build ID: CL-36424714
// Cuda compilation tools, release 13.0, V13.0.88
// Based on NVVM 20.0.0
//

.version 9.0
.target sm_100
.address_size 64

	// .globl	_Z6epoquePcS_
// _ZZ6epoquePcS_E5ligne has been demoted

.visible .entry _Z6epoquePcS_(
	.param .u64 .ptr .align 1 _Z6epoquePcS__param_0,
	.param .u64 .ptr .align 1 _Z6epoquePcS__param_1
)
{
	.reg .pred 	%p<7>;
	.reg .b16 	%rs<10>;
	.reg .b32 	%r<31>;
	.reg .b64 	%rd<11>;
	// demoted variable
	.shared .align 1 .b8 _ZZ6epoquePcS_E5ligne[150];
	ld.param.u64 	%rd3, [_Z6epoquePcS__param_0];
	ld.param.u64 	%rd2, [_Z6epoquePcS__param_1];
	cvta.to.global.u64 	%rd4, %rd3;
	mov.u32 	%r1, %tid.x;
	mov.u32 	%r9, %ctaid.x;
	mad.lo.s32 	%r2, %r9, 50, %r1;
	add.s32 	%r10, %r2, -50;
	cvt.s64.s32 	%rd5, %r10;
	add.s64 	%rd6, %rd4, %rd5;
	ld.global.u8 	%rs4, [%rd6];
	mov.u32 	%r11, _ZZ6epoquePcS_E5ligne;
	add.s32 	%r3, %r11, %r1;
	st.shared.u8 	[%r3], %rs4;
	cvt.u64.u32 	%rd7, %r2;
	add.s64 	%rd1, %rd4, %rd7;
	ld.global.u8 	%rs5, [%rd1];
	st.shared.u8 	[%r3+50], %rs5;
	setp.gt.u32 	%p1, %r9, 4;
	mov.b16 	%rs9, 0;
	@%p1 bra 	$L__BB0_2;
	ld.global.u8 	%rs9, [%rd1+50];
$L__BB0_2:
	st.shared.u8 	[%r3+100], %rs9;
	bar.sync 	0;
	setp.lt.u32 	%p2, %r1, 2;
	mov.b32 	%r29, 0;
	@%p2 bra 	$L__BB0_4;
	ld.shared.s8 	%r13, [%r3+-1];
	ld.shared.s8 	%r14, [%r3+49];
	add.s32 	%r15, %r14, %r13;
	ld.shared.s8 	%r16, [%r3+99];
	add.s32 	%r29, %r15, %r16;
$L__BB0_4:
	ld.shared.s8 	%r17, [%r3];
	ld.shared.s8 	%r18, [%r3+100];
	add.s32 	%r19, %r29, %r17;
	add.s32 	%r30, %r19, %r18;
	setp.gt.u32 	%p3, %r1, 48;
	@%p3 bra 	$L__BB0_6;
	ld.shared.s8 	%r20, [%r3+1];
	ld.shared.s8 	%r21, [%r3+51];
	ld.shared.s8 	%r22, [%r3+101];
	add.s32 	%r23, %r30, %r20;
	add.s32 	%r24, %r23, %r21;
	add.s32 	%r30, %r24, %r22;
$L__BB0_6:
	ld.shared.u8 	%rs6, [%r3+50];
	setp.eq.s16 	%p4, %rs6, 1;
	and.b32  	%r25, %r30, -2;
	setp.eq.s32 	%p5, %r25, 2;
	setp.eq.s32 	%p6, %r30, 3;
	selp.u32 	%r26, -1, 0, %p6;
	selp.u32 	%r27, -1, 0, %p5;
	selp.b32 	%r28, %r27, %r26, %p4;
	cvt.u16.u32 	%rs7, %r28;
	and.b16  	%rs8, %rs7, 1;
	cvta.to.global.u64 	%rd9, %rd2;
	add.s64 	%rd10, %rd9, %rd7;
	st.global.u8 	[%rd10], %rs8;
	ret;

}


// ===== COMPILED SASS (sm_100) =====

	.target	sm_100

	.elftype	@"ET_EXEC"


//--------------------- .note.nv.tkinfo           --------------------------
	.section	.note.nv.tkinfo,"",@"SHT_NOTE"
	.sectionflags	@"SHF_NOTE_NV_TKINFO"
	.tkinfo
        /*0018*/ 	.word	0x00000002
        /*0030*/ 	.string	""
        /*0030*/ 	.string	"ptxas"
        /*0030*/ 	.string	"Cuda compilation tools, release 13.0, V13.0.88"
        /*0030*/ 	.string	"Build cuda_13.0.r13.0/compiler.36424714_0"
        /*0030*/ 	.string	"-arch sm_100 -m 64 "



//--------------------- .note.nv.cuinfo           --------------------------
	.section	.note.nv.cuinfo,"",@"SHT_NOTE"
	.sectionflags	@"SHF_NOTE_NV_CUINFO"
        /*0018*/ 	.short	0x0002
        /*001a*/ 	.short	0x0064
        /*001c*/ 	.short	0x0082
	.zero		2


//--------------------- .nv.info                  --------------------------
	.section	.nv.info,"",@"SHT_CUDA_INFO"
	.align	4


	//----- nvinfo : EIATTR_REGCOUNT
	.align		4
        /*0000*/ 	.byte	0x04, 0x2f
        /*0002*/ 	.short	(.L_1 - .L_0)
	.align		4
.L_0:
        /*0004*/ 	.word	index@(_Z6epoquePcS_)
        /*0008*/ 	.word	0x00000010


	//----- nvinfo : EIATTR_FRAME_SIZE
	.align		4
.L_1:
        /*000c*/ 	.byte	0x04, 0x11
        /*000e*/ 	.short	(.L_3 - .L_2)
	.align		4
.L_2:
        /*0010*/ 	.word	index@(_Z6epoquePcS_)
        /*0014*/ 	.word	0x00000000


	//----- nvinfo : EIATTR_MIN_STACK_SIZE
	.align		4
.L_3:
        /*0018*/ 	.byte	0x04, 0x12
        /*001a*/ 	.short	(.L_5 - .L_4)
	.align		4
.L_4:
        /*001c*/ 	.word	index@(_Z6epoquePcS_)
        /*0020*/ 	.word	0x00000000
.L_5:


//--------------------- .nv.compat                --------------------------
	.section	.nv.compat,"",@"SHT_CUDA_COMPAT_INFO"
	.align	4
        /*0000*/ 	.byte	0x02, 0x09, 0x00, 0x00, 0x02, 0x02, 0x01, 0x00, 0x02, 0x05, 0x05, 0x00, 0x03, 0x07, 0x01, 0x01
        /*0010*/ 	.byte	0x02, 0x03, 0x00, 0x00, 0x02, 0x06, 0x01, 0x00, 0x04, 0x0b, 0x08, 0x00, 0x09, 0x00, 0x00, 0x00
        /*0020*/ 	.byte	0x00, 0x00, 0x00, 0x00


//--------------------- .nv.info._Z6epoquePcS_    --------------------------
	.section	.nv.info._Z6epoquePcS_,"",@"SHT_CUDA_INFO"
	.sectionflags	@""
	.align	4


	//----- nvinfo : EIATTR_CUDA_API_VERSION
	.align		4
        /*0000*/ 	.byte	0x04, 0x37
        /*0002*/ 	.short	(.L_7 - .L_6)
.L_6:
        /*0004*/ 	.word	0x00000082


	//----- nvinfo : EIATTR_KPARAM_INFO
	.align		4
.L_7:
        /*0008*/ 	.byte	0x04, 0x17
        /*000a*/ 	.short	(.L_9 - .L_8)
.L_8:
        /*000c*/ 	.word	0x00000000
        /*0010*/ 	.short	0x0001
        /*0012*/ 	.short	0x0008
        /*0014*/ 	.byte	0x00, 0xf5, 0x21, 0x00


	//----- nvinfo : EIATTR_KPARAM_INFO
	.align		4
.L_9:
        /*0018*/ 	.byte	0x04, 0x17
        /*001a*/ 	.short	(.L_11 - .L_10)
.L_10:
        /*001c*/ 	.word	0x00000000
        /*0020*/ 	.short	0x0000
        /*0022*/ 	.short	0x0000
        /*0024*/ 	.byte	0x00, 0xf5, 0x21, 0x00


	//----- nvinfo : EIATTR_SPARSE_MMA_MASK
	.align		4
.L_11:
        /*0028*/ 	.byte	0x03, 0x50
        /*002a*/ 	.short	0x0000


	//----- nvinfo : EIATTR_MAXREG_COUNT
	.align		4
        /*002c*/ 	.byte	0x03, 0x1b
        /*002e*/ 	.short	0x00ff


	//----- nvinfo : EIATTR_NUM_BARRIERS
	.align		4
        /*0030*/ 	.byte	0x02, 0x4c
        /*0032*/ 	.byte	0x01
	.zero		1


	//----- nvinfo : EIATTR_MERCURY_ISA_VERSION
	.align		4
        /*0034*/ 	.byte	0x03, 0x5f
        /*0036*/ 	.short	0x0101


	//----- nvinfo : EIATTR_VRC_CTA_INIT_COUNT
	.align		4
        /*0038*/ 	.byte	0x02, 0x4a
	.zero		1
	.zero		1


	//----- nvinfo : EIATTR_EXIT_INSTR_OFFSETS
	.align		4
        /*003c*/ 	.byte	0x04, 0x1c
        /*003e*/ 	.short	(.L_13 - .L_12)


	//   ....[0]....
.L_12:
        /*0040*/ 	.word	0x00000320


	//----- nvinfo : EIATTR_CBANK_PARAM_SIZE
	.align		4
.L_13:
        /*0044*/ 	.byte	0x03, 0x19
        /*0046*/ 	.short	0x0010


	//----- nvinfo : EIATTR_PARAM_CBANK
	.align		4
        /*0048*/ 	.byte	0x04, 0x0a
        /*004a*/ 	.short	(.L_15 - .L_14)
	.align		4
.L_14:
        /*004c*/ 	.word	index@(.nv.constant0._Z6epoquePcS_)
        /*0050*/ 	.short	0x0380
        /*0052*/ 	.short	0x0010


	//----- nvinfo : EIATTR_SW_WAR
	.align		4
.L_15:
        /*0054*/ 	.byte	0x04, 0x36
        /*0056*/ 	.short	(.L_17 - .L_16)
.L_16:
        /*0058*/ 	.word	0x00000008
.L_17:


//--------------------- .nv.callgraph             --------------------------
	.section	.nv.callgraph,"",@"SHT_CUDA_CALLGRAPH"
	.align	4
	.sectionentsize	8
	.align		4
        /*0000*/ 	.word	0x00000000
	.align		4
        /*0004*/ 	.word	0xffffffff
	.align		4
        /*0008*/ 	.word	0x00000000
	.align		4
        /*000c*/ 	.word	0xfffffffe
	.align		4
        /*0010*/ 	.word	0x00000000
	.align		4
        /*0014*/ 	.word	0xfffffffd
	.align		4
        /*0018*/ 	.word	0x00000000
	.align		4
        /*001c*/ 	.word	0xfffffffc


//--------------------- .text._Z6epoquePcS_       --------------------------
	.section	.text._Z6epoquePcS_,"ax",@progbits
	.align	128
        .global         _Z6epoquePcS_
        .type           _Z6epoquePcS_,@function
        .size           _Z6epoquePcS_,(.L_x_1 - _Z6epoquePcS_)
        .other          _Z6epoquePcS_,@"STO_CUDA_ENTRY STV_DEFAULT"
_Z6epoquePcS_:
.text._Z6epoquePcS_:
[----:B------:R-:W-:Y:S01]  /*0000*/  LDC R1, c[0x0][0x37c] ;  /* 0x0000df00ff017b82 */ /* 0x000fe20000000800 */
[----:B------:R-:W0:Y:S01]  /*0010*/  S2R R13, SR_TID.X ;  /* 0x00000000000d7919 */ /* 0x000e220000002100 */
[----:B------:R-:W1:Y:S01]  /*0020*/  LDCU.64 UR4, c[0x0][0x380] ;  /* 0x00007000ff0477ac */ /* 0x000e620008000a00 */
[----:B------:R-:W-:Y:S01]  /*0030*/  PRMT R7, RZ, 0x7610, R7 ;  /* 0x00007610ff077816 */ /* 0x000fe20000000007 */
[----:B------:R-:W0:Y:S01]  /*0040*/  S2R R2, SR_CTAID.X ;  /* 0x0000000000027919 */ /* 0x000e220000002500 */
[----:B------:R-:W2:Y:S01]  /*0050*/  LDCU.64 UR6, c[0x0][0x358] ;  /* 0x00006b00ff0677ac */ /* 0x000ea20008000a00 */
[C---:B0-----:R-:W-:Y:S01]  /*0060*/  IMAD R0, R2.reuse, 0x32, R13 ;  /* 0x0000003202007824 */ /* 0x041fe200078e020d */
[----:B------:R-:W-:-:S03]  /*0070*/  ISETP.GT.U32.AND P0, PT, R2, 0x4, PT ;  /* 0x000000040200780c */ /* 0x000fc60003f04070 */
[C---:B------:R-:W-:Y:S01]  /*0080*/  VIADD R3, R0.reuse, 0xffffffce ;  /* 0xffffffce00037836 */ /* 0x040fe20000000000 */
[----:B-1----:R-:W-:-:S04]  /*0090*/  IADD3 R2, P2, PT, R0, UR4, RZ ;  /* 0x0000000400027c10 */ /* 0x002fc8000ff5e0ff */
[----:B------:R-:W-:-:S04]  /*00a0*/  IADD3 R4, P1, PT, R3, UR4, RZ ;  /* 0x0000000403047c10 */ /* 0x000fc8000ff3e0ff */
[----:B------:R-:W-:Y:S01]  /*00b0*/  LEA.HI.X.SX32 R5, R3, UR5, 0x1, P1 ;  /* 0x0000000503057c11 */ /* 0x000fe200088f0eff */
[----:B------:R-:W-:-:S04]  /*00c0*/  IMAD.X R3, RZ, RZ, UR5, P2 ;  /* 0x00000005ff037e24 */ /* 0x000fc800090e06ff */
[----:B--2---:R-:W2:Y:S04]  /*00d0*/  LDG.E.U8 R4, desc[UR6][R4.64] ;  /* 0x0000000604047981 */ /* 0x004ea8000c1e1100 */
[----:B------:R-:W3:Y:S04]  /*00e0*/  LDG.E.U8 R6, desc[UR6][R2.64] ;  /* 0x0000000602067981 */ /* 0x000ee8000c1e1100 */
[----:B------:R0:W4:Y:S01]  /*00f0*/  @!P0 LDG.E.U8 R7, desc[UR6][R2.64+0x32] ;  /* 0x0000320602078981 */ /* 0x000122000c1e1100 */
[----:B------:R-:W1:Y:S01]  /*0100*/  S2UR UR5, SR_CgaCtaId ;  /* 0x00000000000579c3 */ /* 0x000e620000008800 */
[----:B------:R-:W-:Y:S01]  /*0110*/  UMOV UR4, 0x400 ;  /* 0x0000040000047882 */ /* 0x000fe20000000000 */
[----:B------:R-:W-:-:S02]  /*0120*/  ISETP.GE.U32.AND P0, PT, R13, 0x2, PT ;  /* 0x000000020d00780c */ /* 0x000fc40003f06070 */
[----:B------:R-:W-:Y:S01]  /*0130*/  ISETP.GT.U32.AND P1, PT, R13, 0x30, PT ;  /* 0x000000300d00780c */ /* 0x000fe20003f24070 */
[----:B0-----:R-:W-:Y:S01]  /*0140*/  IMAD.MOV.U32 R2, RZ, RZ, RZ ;  /* 0x000000ffff027224 */ /* 0x001fe200078e00ff */
[----:B-1----:R-:W-:-:S09]  /*0150*/  ULEA UR4, UR5, UR4, 0x18 ;  /* 0x0000000405047291 */ /* 0x002fd2000f8ec0ff */
[----:B--2---:R-:W-:Y:S04]  /*0160*/  STS.U8 [R13+UR4], R4 ;  /* 0x000000040d007988 */ /* 0x004fe80008000004 */
[----:B---3--:R-:W-:Y:S04]  /*0170*/  STS.U8 [R13+UR4+0x32], R6 ;  /* 0x000032060d007988 */ /* 0x008fe80008000004 */
[----:B----4-:R-:W-:Y:S01]  /*0180*/  STS.U8 [R13+UR4+0x64], R7 ;  /* 0x000064070d007988 */ /* 0x010fe20008000004 */
[----:B------:R-:W-:Y:S06]  /*0190*/  BAR.SYNC.DEFER_BLOCKING 0x0 ;  /* 0x0000000000007b1d */ /* 0x000fec0000010000 */
[----:B------:R-:W-:Y:S04]  /*01a0*/  @P0 LDS.S8 R5, [R13+UR4+-0x1] ;  /* 0xffffff040d050984 */ /* 0x000fe80008000200 */
[----:B------:R-:W-:Y:S04]  /*01b0*/  @P0 LDS.S8 R8, [R13+UR4+0x31] ;  /* 0x000031040d080984 */ /* 0x000fe80008000200 */
[----:B------:R-:W0:Y:S04]  /*01c0*/  @P0 LDS.S8 R3, [R13+UR4+0x63] ;  /* 0x000063040d030984 */ /* 0x000e280008000200 */
[----:B------:R-:W-:Y:S04]  /*01d0*/  LDS.S8 R9, [R13+UR4] ;  /* 0x000000040d097984 */ /* 0x000fe80008000200 */
[----:B------:R-:W1:Y:S04]  /*01e0*/  LDS.S8 R10, [R13+UR4+0x64] ;  /* 0x000064040d0a7984 */ /* 0x000e680008000200 */
[----:B------:R-:W-:Y:S04]  /*01f0*/  @!P1 LDS.S8 R11, [R13+UR4+0x1] ;  /* 0x000001040d0b9984 */ /* 0x000fe80008000200 */
[----:B------:R-:W2:Y:S04]  /*0200*/  @!P1 LDS.S8 R4, [R13+UR4+0x33] ;  /* 0x000033040d049984 */ /* 0x000ea80008000200 */
[----:B------:R-:W3:Y:S04]  /*0210*/  LDS.U8 R12, [R13+UR4+0x32] ;  /* 0x000032040d0c7984 */ /* 0x000ee80008000000 */
[----:B------:R-:W4:Y:S01]  /*0220*/  @!P1 LDS.S8 R6, [R13+UR4+0x65] ;  /* 0x000065040d069984 */ /* 0x000f220008000200 */
[----:B------:R-:W5:Y:S01]  /*0230*/  LDCU.64 UR4, c[0x0][0x388] ;  /* 0x00007100ff0477ac */ /* 0x000f620008000a00 */
[----:B0-----:R-:W-:-:S04]  /*0240*/  @P0 IADD3 R2, PT, PT, R3, R8, R5 ;  /* 0x0000000803020210 */ /* 0x001fc80007ffe005 */
[----:B-1----:R-:W-:-:S04]  /*0250*/  IADD3 R2, PT, PT, R10, R2, R9 ;  /* 0x000000020a027210 */ /* 0x002fc80007ffe009 */
[----:B--2---:R-:W-:Y:S02]  /*0260*/  @!P1 IADD3 R11, PT, PT, R4, R2, R11 ;  /* 0x00000002040b9210 */ /* 0x004fe40007ffe00b */
[----:B---3--:R-:W-:-:S03]  /*0270*/  ISETP.NE.AND P0, PT, R12, 0x1, PT ;  /* 0x000000010c00780c */ /* 0x008fc60003f05270 */
[----:B----4-:R-:W-:-:S05]  /*0280*/  @!P1 IMAD.IADD R2, R6, 0x1, R11 ;  /* 0x0000000106029824 */ /* 0x010fca00078e020b */
[C---:B------:R-:W-:Y:S02]  /*0290*/  LOP3.LUT R3, R2.reuse, 0xfffffffe, RZ, 0xc0, !PT ;  /* 0xfffffffe02037812 */ /* 0x040fe400078ec0ff */
[----:B------:R-:W-:Y:S02]  /*02a0*/  ISETP.NE.AND P2, PT, R2, 0x3, PT ;  /* 0x000000030200780c */ /* 0x000fe40003f45270 */
[----:B------:R-:W-:Y:S02]  /*02b0*/  ISETP.NE.AND P1, PT, R3, 0x2, PT ;  /* 0x000000020300780c */ /* 0x000fe40003f25270 */
[----:B------:R-:W-:Y:S02]  /*02c0*/  SEL R4, RZ, 0xffffffff, P2 ;  /* 0xffffffffff047807 */ /* 0x000fe40001000000 */
[----:B-----5:R-:W-:Y:S02]  /*02d0*/  IADD3 R2, P2, PT, R0, UR4, RZ ;  /* 0x0000000400027c10 */ /* 0x020fe4000ff5e0ff */
[----:B------:R-:W-:-:S03]  /*02e0*/  @!P0 SEL R4, RZ, 0xffffffff, P1 ;  /* 0xffffffffff048807 */ /* 0x000fc60000800000 */
[----:B------:R-:W-:Y:S01]  /*02f0*/  IMAD.X R3, RZ, RZ, UR5, P2 ;  /* 0x00000005ff037e24 */ /* 0x000fe200090e06ff */
[----:B------:R-:W-:-:S05]  /*0300*/  LOP3.LUT R5, R4, 0x1, RZ, 0xc0, !PT ;  /* 0x0000000104057812 */ /* 0x000fca00078ec0ff */
[----:B------:R-:W-:Y:S01]  /*0310*/  STG.E.U8 desc[UR6][R2.64], R5 ;  /* 0x0000000502007986 */ /* 0x000fe2000c101106 */
[----:B------:R-:W-:Y:S05]  /*0320*/  EXIT ;  /* 0x000000000000794d */ /* 0x000fea0003800000 */
.L_x_0:
[----:B------:R-:W-:-:S00]  /*0330*/  BRA `(.L_x_0) ;  /* 0xfffffffc00fc7947 */ /* 0x000fc0000383ffff */
[----:B------:R-:W-:-:S00]  /*0340*/  NOP ;  /* 0x0000000000007918 */ /* 0x000fc00000000000 */
        /* <DEDUP_REMOVED lines=11> */
.L_x_1:


//--------------------- .nv.shared._Z6epoquePcS_  --------------------------
	.section	.nv.shared._Z6epoquePcS_,"aw",@nobits
	.sectionflags	@""
.nv.shared._Z6epoquePcS_:
	.zero		1174


//--------------------- .nv.shared.reserved.0     --------------------------
	.section	.nv.shared.reserved.0,"aw",@nobits
	.weak		__nv_reservedSMEM_offset_0_alias
	.size		__nv_reservedSMEM_offset_0_alias, 0, 64
	.other		__nv_reservedSMEM_offset_0_alias,@"STO_CUDA_RESERVED_SHARED STV_DEFAULT"
__nv_reservedSMEM_offset_0_alias:
	.zero		0
	.zero		64


//--------------------- .nv.constant0._Z6epoquePcS_ --------------------------
	.section	.nv.constant0._Z6epoquePcS_,"a",@progbits
	.sectionflags	@""
	.align	4
.nv.constant0._Z6epoquePcS_:
	.zero		912


//--------------------- SYMBOLS --------------------------

	.type		.nv.reservedSmem.offset0,@object
	.size		.nv.reservedSmem.offset0,0x4
	.type		.nv.reservedSmem.cap,@object
	.size		.nv.reservedSmem.cap,0x4
